//
// Generated by NVIDIA NVVM Compiler
//
// Compiler Build ID: CL-36424714
// Cuda compilation tools, release 13.0, V13.0.88
// Based on NVVM 20.0.0
//

.version 9.0
.target sm_100
.address_size 64

	// .globl	_Z8sgemm_V2PfS_S_iii

.visible .entry _Z8sgemm_V2PfS_S_iii(
	.param .u64 .ptr .align 1 _Z8sgemm_V2PfS_S_iii_param_0,
	.param .u64 .ptr .align 1 _Z8sgemm_V2PfS_S_iii_param_1,
	.param .u64 .ptr .align 1 _Z8sgemm_V2PfS_S_iii_param_2,
	.param .u32 _Z8sgemm_V2PfS_S_iii_param_3,
	.param .u32 _Z8sgemm_V2PfS_S_iii_param_4,
	.param .u32 _Z8sgemm_V2PfS_S_iii_param_5
)
{


	ret;

}


// ===== COMPILED SASS (sm_100) =====

	.target	sm_100

	.elftype	@"ET_EXEC"


//--------------------- .note.nv.tkinfo           --------------------------
	.section	.note.nv.tkinfo,"",@"SHT_NOTE"
	.sectionflags	@"SHF_NOTE_NV_TKINFO"
	.tkinfo
        /*0018*/ 	.word	0x00000002
        /*0030*/ 	.string	""
        /*0030*/ 	.string	"ptxas"
        /*0030*/ 	.string	"Cuda compilation tools, release 13.0, V13.0.88"
        /*0030*/ 	.string	"Build cuda_13.0.r13.0/compiler.36424714_0"
        /*0030*/ 	.string	"-arch sm_100 -m 64 "



//--------------------- .note.nv.cuinfo           --------------------------
	.section	.note.nv.cuinfo,"",@"SHT_NOTE"
	.sectionflags	@"SHF_NOTE_NV_CUINFO"
        /*0018*/ 	.short	0x0002
        /*001a*/ 	.short	0x0064
        /*001c*/ 	.short	0x0082
	.zero		2


//--------------------- .nv.info                  --------------------------
	.section	.nv.info,"",@"SHT_CUDA_INFO"
	.align	4


	//----- nvinfo : EIATTR_REGCOUNT
	.align		4
        /*0000*/ 	.byte	0x04, 0x2f
        /*0002*/ 	.short	(.L_1 - .L_0)
	.align		4
.L_0:
        /*0004*/ 	.word	index@(_Z8sgemm_V2PfS_S_iii)
        /*0008*/ 	.word	0x00000004


	//----- nvinfo : EIATTR_FRAME_SIZE
	.align		4
.L_1:
        /*000c*/ 	.byte	0x04, 0x11
        /*000e*/ 	.short	(.L_3 - .L_2)
	.align		4
.L_2:
        /*0010*/ 	.word	index@(_Z8sgemm_V2PfS_S_iii)
        /*0014*/ 	.word	0x00000000


	//----- nvinfo : EIATTR_MIN_STACK_SIZE
	.align		4
.L_3:
        /*0018*/ 	.byte	0x04, 0x12
        /*001a*/ 	.short	(.L_5 - .L_4)
	.align		4
.L_4:
        /*001c*/ 	.word	index@(_Z8sgemm_V2PfS_S_iii)
        /*0020*/ 	.word	0x00000000
.L_5:


//--------------------- .nv.compat                --------------------------
	.section	.nv.compat,"",@"SHT_CUDA_COMPAT_INFO"
	.align	4
        /*0000*/ 	.byte	0x02, 0x09, 0x00, 0x00, 0x02, 0x02, 0x01, 0x00, 0x02, 0x05, 0x05, 0x00, 0x03, 0x07, 0x01, 0x01
        /*0010*/ 	.byte	0x02, 0x03, 0x00, 0x00, 0x02, 0x06, 0x01, 0x00, 0x04, 0x0b, 0x08, 0x00, 0x09, 0x00, 0x00, 0x00
        /*0020*/ 	.byte	0x00, 0x00, 0x00, 0x00


//--------------------- .nv.info._Z8sgemm_V2PfS_S_iii --------------------------
	.section	.nv.info._Z8sgemm_V2PfS_S_iii,"",@"SHT_CUDA_INFO"
	.sectionflags	@""
	.align	4


	//----- nvinfo : EIATTR_CUDA_API_VERSION
	.align		4
        /*0000*/ 	.byte	0x04, 0x37
        /*0002*/ 	.short	(.L_7 - .L_6)
.L_6:
        /*0004*/ 	.word	0x00000082


	//----- nvinfo : EIATTR_KPARAM_INFO
	.align		4
.L_7:
        /*0008*/ 	.byte	0x04, 0x17
        /*000a*/ 	.short	(.L_9 - .L_8)
.L_8:
        /*000c*/ 	.word	0x00000000
        /*0010*/ 	.short	0x0005
        /*0012*/ 	.short	0x0020
        /*0014*/ 	.byte	0x00, 0xf0, 0x11, 0x00


	//----- nvinfo : EIATTR_KPARAM_INFO
	.align		4
.L_9:
        /*0018*/ 	.byte	0x04, 0x17
        /*001a*/ 	.short	(.L_11 - .L_10)
.L_10:
        /*001c*/ 	.word	0x00000000
        /*0020*/ 	.short	0x0004
        /*0022*/ 	.short	0x001c
        /*0024*/ 	.byte	0x00, 0xf0, 0x11, 0x00


	//----- nvinfo : EIATTR_KPARAM_INFO
	.align		4
.L_11:
        /*0028*/ 	.byte	0x04, 0x17
        /*002a*/ 	.short	(.L_13 - .L_12)
.L_12:
        /*002c*/ 	.word	0x00000000
        /*0030*/ 	.short	0x0003
        /*0032*/ 	.short	0x0018
        /*0034*/ 	.byte	0x00, 0xf0, 0x11, 0x00


	//----- nvinfo : EIATTR_KPARAM_INFO
	.align		4
.L_13:
        /*0038*/ 	.byte	0x04, 0x17
        /*003a*/ 	.short	(.L_15 - .L_14)
.L_14:
        /*003c*/ 	.word	0x00000000
        /*0040*/ 	.short	0x0002
        /*0042*/ 	.short	0x0010
        /*0044*/ 	.byte	0x00, 0xf5, 0x21, 0x00


	//----- nvinfo : EIATTR_KPARAM_INFO
	.align		4
.L_15:
        /*0048*/ 	.byte	0x04, 0x17
        /*004a*/ 	.short	(.L_17 - .L_16)
.L_16:
        /*004c*/ 	.word	0x00000000
        /*0050*/ 	.short	0x0001
        /*0052*/ 	.short	0x0008
        /*0054*/ 	.byte	0x00, 0xf5, 0x21, 0x00


	//----- nvinfo : EIATTR_KPARAM_INFO
	.align		4
.L_17:
        /*0058*/ 	.byte	0x04, 0x17
        /*005a*/ 	.short	(.L_19 - .L_18)
.L_18:
        /*005c*/ 	.word	0x00000000
        /*0060*/ 	.short	0x0000
        /*0062*/ 	.short	0x0000
        /*0064*/ 	.byte	0x00, 0xf5, 0x21, 0x00


	//----- nvinfo : EIATTR_SPARSE_MMA_MASK
	.align		4
.L_19:
        /*0068*/ 	.byte	0x03, 0x50
        /*006a*/ 	.short	0x0000


	//----- nvinfo : EIATTR_MAXREG_COUNT
	.align		4
        /*006c*/ 	.byte	0x03, 0x1b
        /*006e*/ 	.short	0x00ff


	//----- nvinfo : EIATTR_MERCURY_ISA_VERSION
	.align		4
        /*0070*/ 	.byte	0x03, 0x5f
        /*0072*/ 	.short	0x0101


	//----- nvinfo : EIATTR_VRC_CTA_INIT_COUNT
	.align		4
        /*0074*/ 	.byte	0x02, 0x4a
	.zero		1
	.zero		1


	//----- nvinfo : EIATTR_EXIT_INSTR_OFFSETS
	.align		4
        /*0078*/ 	.byte	0x04, 0x1c
        /*007a*/ 	.short	(.L_21 - .L_20)


	//   ....[0]....
.L_20:
        /*007c*/ 	.word	0x00000010


	//----- nvinfo : EIATTR_CBANK_PARAM_SIZE
	.align		4
.L_21:
        /*0080*/ 	.byte	0x03, 0x19
        /*0082*/ 	.short	0x0024


	//----- nvinfo : EIATTR_PARAM_CBANK
	.align		4
        /*0084*/ 	.byte	0x04, 0x0a
        /*0086*/ 	.short	(.L_23 - .L_22)
	.align		4
.L_22:
        /*0088*/ 	.word	index@(.nv.constant0._Z8sgemm_V2PfS_S_iii)
        /*008c*/ 	.short	0x0380
        /*008e*/ 	.short	0x0024


	//----- nvinfo : EIATTR_SW_WAR
	.align		4
.L_23:
        /*0090*/ 	.byte	0x04, 0x36
        /*0092*/ 	.short	(.L_25 - .L_24)
.L_24:
        /*0094*/ 	.word	0x00000008
.L_25:


//--------------------- .nv.callgraph             --------------------------
	.section	.nv.callgraph,"",@"SHT_CUDA_CALLGRAPH"
	.align	4
	.sectionentsize	8
	.align		4
        /*0000*/ 	.word	0x00000000
	.align		4
        /*0004*/ 	.word	0xffffffff
	.align		4
        /*0008*/ 	.word	0x00000000
	.align		4
        /*000c*/ 	.word	0xfffffffe
	.align		4
        /*0010*/ 	.word	0x00000000
	.align		4
        /*0014*/ 	.word	0xfffffffd
	.align		4
        /*0018*/ 	.word	0x00000000
	.align		4
        /*001c*/ 	.word	0xfffffffc


//--------------------- .text._Z8sgemm_V2PfS_S_iii --------------------------
	.section	.text._Z8sgemm_V2PfS_S_iii,"ax",@progbits
	.align	128
        .global         _Z8sgemm_V2PfS_S_iii
        .type           _Z8sgemm_V2PfS_S_iii,@function
        .size           _Z8sgemm_V2PfS_S_iii,(.L_x_1 - _Z8sgemm_V2PfS_S_iii)
        .other          _Z8sgemm_V2PfS_S_iii,@"STO_CUDA_ENTRY STV_DEFAULT"
_Z8sgemm_V2PfS_S_iii:
.text._Z8sgemm_V2PfS_S_iii:
[----:B------:R-:W-:Y:S01]  /*0000*/  LDC R1, c[0x0][0x37c] ;  /* 0x0000df00ff017b82 */ /* 0x000fe20000000800 */
[----:B------:R-:W-:Y:S05]  /*0010*/  EXIT ;  /* 0x000000000000794d */ /* 0x000fea0003800000 */
.L_x_0:
[----:B------:R-:W-:-:S00]  /*0020*/  BRA `(.L_x_0) ;  /* 0xfffffffc00fc7947 */ /* 0x000fc0000383ffff */
[----:B------:R-:W-:-:S00]  /*0030*/  NOP ;  /* 0x0000000000007918 */ /* 0x000fc00000000000 */
        /* <DEDUP_REMOVED lines=12> */
.L_x_1:


//--------------------- .nv.shared.reserved.0     --------------------------
	.section	.nv.shared.reserved.0,"aw",@nobits
	.weak		__nv_reservedSMEM_offset_0_alias
	.size		__nv_reservedSMEM_offset_0_alias, 0, 64
	.other		__nv_reservedSMEM_offset_0_alias,@"STO_CUDA_RESERVED_SHARED STV_DEFAULT"
__nv_reservedSMEM_offset_0_alias:
	.zero		0
	.zero		64


//--------------------- .nv.constant0._Z8sgemm_V2PfS_S_iii --------------------------
	.section	.nv.constant0._Z8sgemm_V2PfS_S_iii,"a",@progbits
	.sectionflags	@""
	.align	4
.nv.constant0._Z8sgemm_V2PfS_S_iii:
	.zero		932


//--------------------- SYMBOLS --------------------------

	.type		.nv.reservedSmem.offset0,@object
	.size		.nv.reservedSmem.offset0,0x4
